//
// Generated by NVIDIA NVVM Compiler
//
// Compiler Build ID: CL-36424714
// Cuda compilation tools, release 13.0, V13.0.88
// Based on NVVM 20.0.0
//

.version 9.0
.target sm_100
.address_size 64

	// .globl	_Z7rmsnormPfS_

.visible .entry _Z7rmsnormPfS_(
	.param .u64 .ptr .align 1 _Z7rmsnormPfS__param_0,
	.param .u64 .ptr .align 1 _Z7rmsnormPfS__param_1
)
{
	.reg .pred 	%p<4>;
	.reg .b32 	%r<20>;
	.reg .b32 	%f<71>;
	.reg .b64 	%rd<12>;

	ld.param.u64 	%rd3, [_Z7rmsnormPfS__param_0];
	ld.param.u64 	%rd4, [_Z7rmsnormPfS__param_1];
	mov.u32 	%r11, %ctaid.x;
	mov.u32 	%r12, %ntid.x;
	mov.u32 	%r13, %tid.x;
	mad.lo.s32 	%r1, %r11, %r12, %r13;
	setp.gt.s32 	%p1, %r1, 4095;
	@%p1 bra 	$L__BB0_5;
	shl.b32 	%r18, %r1, 12;
	cvta.to.global.u64 	%rd5, %rd3;
	add.s64 	%rd1, %rd5, 32;
	mov.f32 	%f70, 0f00000000;
	mov.b32 	%r17, 0;
	mov.u32 	%r16, %r18;
$L__BB0_2:
	mul.wide.s32 	%rd6, %r16, 4;
	add.s64 	%rd7, %rd1, %rd6;
	ld.global.f32 	%f5, [%rd7+-32];
	fma.rn.f32 	%f6, %f5, %f5, %f70;
	ld.global.f32 	%f7, [%rd7+-28];
	fma.rn.f32 	%f8, %f7, %f7, %f6;
	ld.global.f32 	%f9, [%rd7+-24];
	fma.rn.f32 	%f10, %f9, %f9, %f8;
	ld.global.f32 	%f11, [%rd7+-20];
	fma.rn.f32 	%f12, %f11, %f11, %f10;
	ld.global.f32 	%f13, [%rd7+-16];
	fma.rn.f32 	%f14, %f13, %f13, %f12;
	ld.global.f32 	%f15, [%rd7+-12];
	fma.rn.f32 	%f16, %f15, %f15, %f14;
	ld.global.f32 	%f17, [%rd7+-8];
	fma.rn.f32 	%f18, %f17, %f17, %f16;
	ld.global.f32 	%f19, [%rd7+-4];
	fma.rn.f32 	%f20, %f19, %f19, %f18;
	ld.global.f32 	%f21, [%rd7];
	fma.rn.f32 	%f22, %f21, %f21, %f20;
	ld.global.f32 	%f23, [%rd7+4];
	fma.rn.f32 	%f24, %f23, %f23, %f22;
	ld.global.f32 	%f25, [%rd7+8];
	fma.rn.f32 	%f26, %f25, %f25, %f24;
	ld.global.f32 	%f27, [%rd7+12];
	fma.rn.f32 	%f28, %f27, %f27, %f26;
	ld.global.f32 	%f29, [%rd7+16];
	fma.rn.f32 	%f30, %f29, %f29, %f28;
	ld.global.f32 	%f31, [%rd7+20];
	fma.rn.f32 	%f32, %f31, %f31, %f30;
	ld.global.f32 	%f33, [%rd7+24];
	fma.rn.f32 	%f34, %f33, %f33, %f32;
	ld.global.f32 	%f35, [%rd7+28];
	fma.rn.f32 	%f70, %f35, %f35, %f34;
	add.s32 	%r17, %r17, 16;
	add.s32 	%r16, %r16, 16;
	setp.ne.s32 	%p2, %r17, 4096;
	@%p2 bra 	$L__BB0_2;
	fma.rn.f32 	%f36, %f70, 0f39800000, 0f3727C5AC;
	sqrt.rn.f32 	%f37, %f36;
	rcp.rn.f32 	%f3, %f37;
	cvta.to.global.u64 	%rd8, %rd4;
	add.s64 	%rd2, %rd8, 32;
	mov.b32 	%r19, 0;
$L__BB0_4:
	mul.wide.s32 	%rd9, %r18, 4;
	add.s64 	%rd10, %rd1, %rd9;
	add.s64 	%rd11, %rd2, %rd9;
	ld.global.f32 	%f38, [%rd10+-32];
	mul.f32 	%f39, %f3, %f38;
	st.global.f32 	[%rd11+-32], %f39;
	ld.global.f32 	%f40, [%rd10+-28];
	mul.f32 	%f41, %f3, %f40;
	st.global.f32 	[%rd11+-28], %f41;
	ld.global.f32 	%f42, [%rd10+-24];
	mul.f32 	%f43, %f3, %f42;
	st.global.f32 	[%rd11+-24], %f43;
	ld.global.f32 	%f44, [%rd10+-20];
	mul.f32 	%f45, %f3, %f44;
	st.global.f32 	[%rd11+-20], %f45;
	ld.global.f32 	%f46, [%rd10+-16];
	mul.f32 	%f47, %f3, %f46;
	st.global.f32 	[%rd11+-16], %f47;
	ld.global.f32 	%f48, [%rd10+-12];
	mul.f32 	%f49, %f3, %f48;
	st.global.f32 	[%rd11+-12], %f49;
	ld.global.f32 	%f50, [%rd10+-8];
	mul.f32 	%f51, %f3, %f50;
	st.global.f32 	[%rd11+-8], %f51;
	ld.global.f32 	%f52, [%rd10+-4];
	mul.f32 	%f53, %f3, %f52;
	st.global.f32 	[%rd11+-4], %f53;
	ld.global.f32 	%f54, [%rd10];
	mul.f32 	%f55, %f3, %f54;
	st.global.f32 	[%rd11], %f55;
	ld.global.f32 	%f56, [%rd10+4];
	mul.f32 	%f57, %f3, %f56;
	st.global.f32 	[%rd11+4], %f57;
	ld.global.f32 	%f58, [%rd10+8];
	mul.f32 	%f59, %f3, %f58;
	st.global.f32 	[%rd11+8], %f59;
	ld.global.f32 	%f60, [%rd10+12];
	mul.f32 	%f61, %f3, %f60;
	st.global.f32 	[%rd11+12], %f61;
	ld.global.f32 	%f62, [%rd10+16];
	mul.f32 	%f63, %f3, %f62;
	st.global.f32 	[%rd11+16], %f63;
	ld.global.f32 	%f64, [%rd10+20];
	mul.f32 	%f65, %f3, %f64;
	st.global.f32 	[%rd11+20], %f65;
	ld.global.f32 	%f66, [%rd10+24];
	mul.f32 	%f67, %f3, %f66;
	st.global.f32 	[%rd11+24], %f67;
	ld.global.f32 	%f68, [%rd10+28];
	mul.f32 	%f69, %f3, %f68;
	st.global.f32 	[%rd11+28], %f69;
	add.s32 	%r19, %r19, 16;
	add.s32 	%r18, %r18, 16;
	setp.ne.s32 	%p3, %r19, 4096;
	@%p3 bra 	$L__BB0_4;
$L__BB0_5:
	ret;

}


// ===== COMPILED SASS (sm_100) =====

	.target	sm_100

	.elftype	@"ET_EXEC"


//--------------------- .note.nv.tkinfo           --------------------------
	.section	.note.nv.tkinfo,"",@"SHT_NOTE"
	.sectionflags	@"SHF_NOTE_NV_TKINFO"
	.tkinfo
        /*0018*/ 	.word	0x00000002
        /*0030*/ 	.string	""
        /*0030*/ 	.string	"ptxas"
        /*0030*/ 	.string	"Cuda compilation tools, release 13.0, V13.0.88"
        /*0030*/ 	.string	"Build cuda_13.0.r13.0/compiler.36424714_0"
        /*0030*/ 	.string	"-arch sm_100 -m 64 "



//--------------------- .note.nv.cuinfo           --------------------------
	.section	.note.nv.cuinfo,"",@"SHT_NOTE"
	.sectionflags	@"SHF_NOTE_NV_CUINFO"
        /*0018*/ 	.short	0x0002
        /*001a*/ 	.short	0x0064
        /*001c*/ 	.short	0x0082
	.zero		2


//--------------------- .nv.info                  --------------------------
	.section	.nv.info,"",@"SHT_CUDA_INFO"
	.align	4


	//----- nvinfo : EIATTR_REGCOUNT
	.align		4
        /*0000*/ 	.byte	0x04, 0x2f
        /*0002*/ 	.short	(.L_1 - .L_0)
	.align		4
.L_0:
        /*0004*/ 	.word	index@(_Z7rmsnormPfS_)
        /*0008*/ 	.word	0x00000020


	//----- nvinfo : EIATTR_FRAME_SIZE
	.align		4
.L_1:
        /*000c*/ 	.byte	0x04, 0x11
        /*000e*/ 	.short	(.L_3 - .L_2)
	.align		4
.L_2:
        /*0010*/ 	.word	index@($__internal_1_$__cuda_sm20_sqrt_rn_f32_slowpath)
        /*0014*/ 	.word	0x00000000


	//----- nvinfo : EIATTR_FRAME_SIZE
	.align		4
.L_3:
        /*0018*/ 	.byte	0x04, 0x11
        /*001a*/ 	.short	(.L_5 - .L_4)
	.align		4
.L_4:
        /*001c*/ 	.word	index@($__internal_0_$__cuda_sm20_rcp_rn_f32_slowpath)
        /*0020*/ 	.word	0x00000000


	//----- nvinfo : EIATTR_FRAME_SIZE
	.align		4
.L_5:
        /*0024*/ 	.byte	0x04, 0x11
        /*0026*/ 	.short	(.L_7 - .L_6)
	.align		4
.L_6:
        /*0028*/ 	.word	index@(_Z7rmsnormPfS_)
        /*002c*/ 	.word	0x00000000


	//----- nvinfo : EIATTR_MIN_STACK_SIZE
	.align		4
.L_7:
        /*0030*/ 	.byte	0x04, 0x12
        /*0032*/ 	.short	(.L_9 - .L_8)
	.align		4
.L_8:
        /*0034*/ 	.word	index@(_Z7rmsnormPfS_)
        /*0038*/ 	.word	0x00000000
.L_9:


//--------------------- .nv.compat                --------------------------
	.section	.nv.compat,"",@"SHT_CUDA_COMPAT_INFO"
	.align	4
        /*0000*/ 	.byte	0x02, 0x09, 0x00, 0x00, 0x02, 0x02, 0x01, 0x00, 0x02, 0x05, 0x05, 0x00, 0x03, 0x07, 0x01, 0x01
        /*0010*/ 	.byte	0x02, 0x03, 0x00, 0x00, 0x02, 0x06, 0x01, 0x00, 0x04, 0x0b, 0x08, 0x00, 0x01, 0x00, 0x00, 0x00
        /*0020*/ 	.byte	0x00, 0x00, 0x00, 0x00


//--------------------- .nv.info._Z7rmsnormPfS_   --------------------------
	.section	.nv.info._Z7rmsnormPfS_,"",@"SHT_CUDA_INFO"
	.sectionflags	@""
	.align	4


	//----- nvinfo : EIATTR_CUDA_API_VERSION
	.align		4
        /*0000*/ 	.byte	0x04, 0x37
        /*0002*/ 	.short	(.L_11 - .L_10)
.L_10:
        /*0004*/ 	.word	0x00000082


	//----- nvinfo : EIATTR_KPARAM_INFO
	.align		4
.L_11:
        /*0008*/ 	.byte	0x04, 0x17
        /*000a*/ 	.short	(.L_13 - .L_12)
.L_12:
        /*000c*/ 	.word	0x00000000
        /*0010*/ 	.short	0x0001
        /*0012*/ 	.short	0x0008
        /*0014*/ 	.byte	0x00, 0xf5, 0x21, 0x00


	//----- nvinfo : EIATTR_KPARAM_INFO
	.align		4
.L_13:
        /*0018*/ 	.byte	0x04, 0x17
        /*001a*/ 	.short	(.L_15 - .L_14)
.L_14:
        /*001c*/ 	.word	0x00000000
        /*0020*/ 	.short	0x0000
        /*0022*/ 	.short	0x0000
        /*0024*/ 	.byte	0x00, 0xf5, 0x21, 0x00


	//----- nvinfo : EIATTR_SPARSE_MMA_MASK
	.align		4
.L_15:
        /*0028*/ 	.byte	0x03, 0x50
        /*002a*/ 	.short	0x0000


	//----- nvinfo : EIATTR_MAXREG_COUNT
	.align		4
        /*002c*/ 	.byte	0x03, 0x1b
        /*002e*/ 	.short	0x00ff


	//----- nvinfo : EIATTR_MERCURY_ISA_VERSION
	.align		4
        /*0030*/ 	.byte	0x03, 0x5f
        /*0032*/ 	.short	0x0101


	//----- nvinfo : EIATTR_VRC_CTA_INIT_COUNT
	.align		4
        /*0034*/ 	.byte	0x02, 0x4a
	.zero		1
	.zero		1


	//----- nvinfo : EIATTR_EXIT_INSTR_OFFSETS
	.align		4
        /*0038*/ 	.byte	0x04, 0x1c
        /*003a*/ 	.short	(.L_17 - .L_16)


	//   ....[0]....
.L_16:
        /*003c*/ 	.word	0x00000060


	//   ....[1]....
        /*0040*/ 	.word	0x00001370


	//----- nvinfo : EIATTR_CRS_STACK_SIZE
	.align		4
.L_17:
        /*0044*/ 	.byte	0x04, 0x1e
        /*0046*/ 	.short	(.L_19 - .L_18)
.L_18:
        /*0048*/ 	.word	0x00000000


	//----- nvinfo : EIATTR_CBANK_PARAM_SIZE
	.align		4
.L_19:
        /*004c*/ 	.byte	0x03, 0x19
        /*004e*/ 	.short	0x0010


	//----- nvinfo : EIATTR_PARAM_CBANK
	.align		4
        /*0050*/ 	.byte	0x04, 0x0a
        /*0052*/ 	.short	(.L_21 - .L_20)
	.align		4
.L_20:
        /*0054*/ 	.word	index@(.nv.constant0._Z7rmsnormPfS_)
        /*0058*/ 	.short	0x0380
        /*005a*/ 	.short	0x0010


	//----- nvinfo : EIATTR_SW_WAR
	.align		4
.L_21:
        /*005c*/ 	.byte	0x04, 0x36
        /*005e*/ 	.short	(.L_23 - .L_22)
.L_22:
        /*0060*/ 	.word	0x00000008
.L_23:


//--------------------- .nv.callgraph             --------------------------
	.section	.nv.callgraph,"",@"SHT_CUDA_CALLGRAPH"
	.align	4
	.sectionentsize	8
	.align		4
        /*0000*/ 	.word	0x00000000
	.align		4
        /*0004*/ 	.word	0xffffffff
	.align		4
        /*0008*/ 	.word	0x00000000
	.align		4
        /*000c*/ 	.word	0xfffffffe
	.align		4
        /*0010*/ 	.word	0x00000000
	.align		4
        /*0014*/ 	.word	0xfffffffd
	.align		4
        /*0018*/ 	.word	0x00000000
	.align		4
        /*001c*/ 	.word	0xfffffffc


//--------------------- .text._Z7rmsnormPfS_      --------------------------
	.section	.text._Z7rmsnormPfS_,"ax",@progbits
	.align	128
        .global         _Z7rmsnormPfS_
        .type           _Z7rmsnormPfS_,@function
        .size           _Z7rmsnormPfS_,(.L_x_15 - _Z7rmsnormPfS_)
        .other          _Z7rmsnormPfS_,@"STO_CUDA_ENTRY STV_DEFAULT"
_Z7rmsnormPfS_:
.text._Z7rmsnormPfS_:
[----:B------:R-:W-:Y:S01]  /*0000*/  LDC R1, c[0x0][0x37c] ;  /* 0x0000df00ff017b82 */ /* 0x000fe20000000800 */
[----:B------:R-:W0:Y:S07]  /*0010*/  S2R R0, SR_TID.X ;  /* 0x0000000000007919 */ /* 0x000e2e0000002100 */
[----:B------:R-:W0:Y:S08]  /*0020*/  S2UR UR4, SR_CTAID.X ;  /* 0x00000000000479c3 */ /* 0x000e300000002500 */
[----:B------:R-:W0:Y:S02]  /*0030*/  LDC R9, c[0x0][0x360] ;  /* 0x0000d800ff097b82 */ /* 0x000e240000000800 */
[----:B0-----:R-:W-:-:S05]  /*0040*/  IMAD R9, R9, UR4, R0 ;  /* 0x0000000409097c24 */ /* 0x001fca000f8e0200 */
[----:B------:R-:W-:-:S13]  /*0050*/  ISETP.GT.AND P0, PT, R9, 0xfff, PT ;  /* 0x00000fff0900780c */ /* 0x000fda0003f04270 */
[----:B------:R-:W-:Y:S05]  /*0060*/  @P0 EXIT ;  /* 0x000000000000094d */ /* 0x000fea0003800000 */
[----:B------:R-:W0:Y:S01]  /*0070*/  LDCU.64 UR4, c[0x0][0x380] ;  /* 0x00007000ff0477ac */ /* 0x000e220008000a00 */
[----:B------:R-:W-:Y:S01]  /*0080*/  SHF.L.U32 R9, R9, 0xc, RZ ;  /* 0x0000000c09097819 */ /* 0x000fe200000006ff */
[----:B------:R-:W1:Y:S01]  /*0090*/  LDCU.64 UR8, c[0x0][0x358] ;  /* 0x00006b00ff0877ac */ /* 0x000e620008000a00 */
[----:B0-----:R-:W-:-:S04]  /*00a0*/  UIADD3 UR4, UP0, UPT, UR4, 0x20, URZ ;  /* 0x0000002004047890 */ /* 0x001fc8000ff1e0ff */
[----:B------:R-:W-:Y:S02]  /*00b0*/  UIADD3.X UR5, UPT, UPT, URZ, UR5, URZ, UP0, !UPT ;  /* 0x00000005ff057290 */ /* 0x000fe400087fe4ff */
[----:B------:R-:W-:-:S04]  /*00c0*/  MOV R4, UR4 ;  /* 0x0000000400047c02 */ /* 0x000fc80008000f00 */
[----:B------:R-:W-:-:S03]  /*00d0*/  MOV R5, UR5 ;  /* 0x0000000500057c02 */ /* 0x000fc60008000f00 */
[----:B------:R-:W-:-:S05]  /*00e0*/  IMAD.WIDE R2, R9, 0x4, R4 ;  /* 0x0000000409027825 */ /* 0x000fca00078e0204 */
[----:B-1----:R-:W2:Y:S04]  /*00f0*/  LDG.E R0, desc[UR8][R2.64+-0x20] ;  /* 0xffffe00802007981 */ /* 0x002ea8000c1e1900 */
[----:B------:R-:W3:Y:S04]  /*0100*/  LDG.E R15, desc[UR8][R2.64+-0x1c] ;  /* 0xffffe408020f7981 */ /* 0x000ee8000c1e1900 */
[----:B------:R-:W4:Y:S04]  /*0110*/  LDG.E R17, desc[UR8][R2.64+-0x18] ;  /* 0xffffe80802117981 */ /* 0x000f28000c1e1900 */
[----:B------:R-:W5:Y:S04]  /*0120*/  LDG.E R19, desc[UR8][R2.64+-0x14] ;  /* 0xffffec0802137981 */ /* 0x000f68000c1e1900 */
        /* <DEDUP_REMOVED lines=11> */
[----:B------:R-:W5:Y:S01]  /*01e0*/  LDG.E R13, desc[UR8][R2.64+0x1c] ;  /* 0x00001c08020d7981 */ /* 0x000f62000c1e1900 */
[----:B------:R-:W-:Y:S01]  /*01f0*/  UMOV UR4, 0x10 ;  /* 0x0000001000047882 */ /* 0x000fe20000000000 */
[----:B--2---:R-:W-:-:S04]  /*0200*/  FFMA R0, R0, R0, RZ ;  /* 0x0000000000007223 */ /* 0x004fc800000000ff */
[----:B---3--:R-:W-:-:S04]  /*0210*/  FFMA R0, R15, R15, R0 ;  /* 0x0000000f0f007223 */ /* 0x008fc80000000000 */
[----:B----4-:R-:W-:-:S04]  /*0220*/  FFMA R0, R17, R17, R0 ;  /* 0x0000001111007223 */ /* 0x010fc80000000000 */
[----:B-----5:R-:W-:-:S04]  /*0230*/  FFMA R0, R19, R19, R0 ;  /* 0x0000001313007223 */ /* 0x020fc80000000000 */
[----:B------:R-:W-:-:S04]  /*0240*/  FFMA R0, R21, R21, R0 ;  /* 0x0000001515007223 */ /* 0x000fc80000000000 */
[----:B------:R-:W-:-:S04]  /*0250*/  FFMA R0, R23, R23, R0 ;  /* 0x0000001717007223 */ /* 0x000fc80000000000 */
[----:B------:R-:W-:-:S04]  /*0260*/  FFMA R0, R25, R25, R0 ;  /* 0x0000001919007223 */ /* 0x000fc80000000000 */
[----:B------:R-:W-:-:S04]  /*0270*/  FFMA R0, R27, R27, R0 ;  /* 0x0000001b1b007223 */ /* 0x000fc80000000000 */
[----:B------:R-:W-:-:S04]  /*0280*/  FFMA R29, R29, R29, R0 ;  /* 0x0000001d1d1d7223 */ /* 0x000fc80000000000 */
[----:B------:R-:W-:-:S04]  /*0290*/  FFMA R12, R12, R12, R29 ;  /* 0x0000000c0c0c7223 */ /* 0x000fc8000000001d */
[----:B------:R-:W-:-:S04]  /*02a0*/  FFMA R11, R11, R11, R12 ;  /* 0x0000000b0b0b7223 */ /* 0x000fc8000000000c */
[----:B------:R-:W-:-:S04]  /*02b0*/  FFMA R11, R10, R10, R11 ;  /* 0x0000000a0a0b7223 */ /* 0x000fc8000000000b */
[----:B------:R-:W-:Y:S01]  /*02c0*/  FFMA R8, R8, R8, R11 ;  /* 0x0000000808087223 */ /* 0x000fe2000000000b */
[----:B------:R-:W-:-:S03]  /*02d0*/  IADD3 R11, PT, PT, R9, 0x10, RZ ;  /* 0x00000010090b7810 */ /* 0x000fc60007ffe0ff */
[----:B------:R-:W-:-:S04]  /*02e0*/  FFMA R7, R7, R7, R8 ;  /* 0x0000000707077223 */ /* 0x000fc80000000008 */
[----:B------:R-:W-:-:S04]  /*02f0*/  FFMA R6, R6, R6, R7 ;  /* 0x0000000606067223 */ /* 0x000fc80000000007 */
[----:B------:R-:W-:-:S07]  /*0300*/  FFMA R26, R13, R13, R6 ;  /* 0x0000000d0d1a7223 */ /* 0x000fce0000000006 */
.L_x_0:
[----:B------:R-:W-:-:S05]  /*0310*/  IMAD.WIDE R20, R11, 0x4, R4 ;  /* 0x000000040b147825 */ /* 0x000fca00078e0204 */
[----:B------:R-:W2:Y:S04]  /*0320*/  LDG.E R15, desc[UR8][R20.64+-0x20] ;  /* 0xffffe008140f7981 */ /* 0x000ea8000c1e1900 */
        /* <DEDUP_REMOVED lines=13> */
[----:B------:R-:W-:-:S03]  /*0400*/  IADD3 R13, PT, PT, R11, 0x10, RZ ;  /* 0x000000100b0d7810 */ /* 0x000fc60007ffe0ff */
[----:B------:R-:W5:Y:S02]  /*0410*/  LDG.E R19, desc[UR8][R20.64+0x18] ;  /* 0x0000180814137981 */ /* 0x000f64000c1e1900 */
[----:B------:R-:W-:Y:S02]  /*0420*/  IMAD.WIDE R12, R13, 0x4, R4 ;  /* 0x000000040d0c7825 */ /* 0x000fe400078e0204 */
[----:B------:R0:W5:Y:S04]  /*0430*/  LDG.E R18, desc[UR8][R20.64+0x1c] ;  /* 0x00001c0814127981 */ /* 0x000168000c1e1900 */
[----:B------:R-:W5:Y:S04]  /*0440*/  LDG.E R17, desc[UR8][R12.64+-0x20] ;  /* 0xffffe0080c117981 */ /* 0x000f68000c1e1900 */
[----:B------:R-:W5:Y:S01]  /*0450*/  LDG.E R16, desc[UR8][R12.64+-0x1c] ;  /* 0xffffe4080c107981 */ /* 0x000f62000c1e1900 */
[----:B--2---:R-:W-:-:S03]  /*0460*/  FFMA R29, R15, R15, R26 ;  /* 0x0000000f0f1d7223 */ /* 0x004fc6000000001a */
[----:B------:R-:W2:Y:S01]  /*0470*/  LDG.E R15, desc[UR8][R12.64+-0x18] ;  /* 0xffffe8080c0f7981 */ /* 0x000ea2000c1e1900 */
[----:B---3--:R-:W-:-:S03]  /*0480*/  FFMA R29, R14, R14, R29 ;  /* 0x0000000e0e1d7223 */ /* 0x008fc6000000001d */
[----:B------:R-:W3:Y:S01]  /*0490*/  LDG.E R14, desc[UR8][R12.64+-0x14] ;  /* 0xffffec080c0e7981 */ /* 0x000ee2000c1e1900 */
[----:B----4-:R-:W-:-:S03]  /*04a0*/  FFMA R29, R10, R10, R29 ;  /* 0x0000000a0a1d7223 */ /* 0x010fc6000000001d */
[----:B------:R-:W4:Y:S04]  /*04b0*/  LDG.E R26, desc[UR8][R12.64+-0x10] ;  /* 0xfffff0080c1a7981 */ /* 0x000f28000c1e1900 */
[----:B------:R-:W4:Y:S01]  /*04c0*/  LDG.E R10, desc[UR8][R12.64+-0xc] ;  /* 0xfffff4080c0a7981 */ /* 0x000f22000c1e1900 */
[----:B-----5:R-:W-:-:S04]  /*04d0*/  FFMA R8, R8, R8, R29 ;  /* 0x0000000808087223 */ /* 0x020fc8000000001d */
[----:B0-----:R-:W-:Y:S02]  /*04e0*/  FFMA R20, R27, R27, R8 ;  /* 0x0000001b1b147223 */ /* 0x001fe40000000008 */
[----:B------:R-:W5:Y:S02]  /*04f0*/  LDG.E R8, desc[UR8][R12.64+-0x8] ;  /* 0xfffff8080c087981 */ /* 0x000f64000c1e1900 */
[----:B------:R-:W-:Y:S02]  /*0500*/  FFMA R21, R25, R25, R20 ;  /* 0x0000001919157223 */ /* 0x000fe40000000014 */
[----:B------:R-:W5:Y:S02]  /*0510*/  LDG.E R25, desc[UR8][R12.64+-0x4] ;  /* 0xfffffc080c197981 */ /* 0x000f64000c1e1900 */
[----:B------:R-:W-:Y:S02]  /*0520*/  FFMA R21, R0, R0, R21 ;  /* 0x0000000000157223 */ /* 0x000fe40000000015 */
[----:B------:R-:W5:Y:S02]  /*0530*/  LDG.E R0, desc[UR8][R12.64] ;  /* 0x000000080c007981 */ /* 0x000f64000c1e1900 */
[----:B------:R-:W-:-:S02]  /*0540*/  FFMA R21, R24, R24, R21 ;  /* 0x0000001818157223 */ /* 0x000fc40000000015 */
        /* <DEDUP_REMOVED lines=11> */
[----:B------:R-:W-:Y:S01]  /*0600*/  FFMA R28, R3, R3, R2 ;  /* 0x00000003031c7223 */ /* 0x000fe20000000002 */
[----:B------:R-:W-:Y:S01]  /*0610*/  IADD3 R3, PT, PT, R11, 0x20, RZ ;  /* 0x000000200b037810 */ /* 0x000fe20007ffe0ff */
[----:B------:R-:W5:Y:S04]  /*0620*/  LDG.E R21, desc[UR8][R12.64+0x1c] ;  /* 0x00001c080c157981 */ /* 0x000f68000c1e1900 */
[----:B------:R-:W-:-:S04]  /*0630*/  IMAD.WIDE R2, R3, 0x4, R4 ;  /* 0x0000000403027825 */ /* 0x000fc800078e0204 */
[----:B------:R-:W-:Y:S02]  /*0640*/  FFMA R27, R19, R19, R28 ;  /* 0x00000013131b7223 */ /* 0x000fe4000000001c */
[----:B------:R-:W5:Y:S02]  /*0650*/  LDG.E R19, desc[UR8][R2.64+-0x20] ;  /* 0xffffe00802137981 */ /* 0x000f64000c1e1900 */
[----:B------:R-:W-:Y:S02]  /*0660*/  FFMA R28, R18, R18, R27 ;  /* 0x00000012121c7223 */ /* 0x000fe4000000001b */
[----:B------:R-:W5:Y:S02]  /*0670*/  LDG.E R18, desc[UR8][R2.64+-0x1c] ;  /* 0xffffe40802127981 */ /* 0x000f64000c1e1900 */
[----:B------:R-:W-:Y:S02]  /*0680*/  FFMA R27, R17, R17, R28 ;  /* 0x00000011111b7223 */ /* 0x000fe4000000001c */
[----:B------:R-:W5:Y:S02]  /*0690*/  LDG.E R17, desc[UR8][R2.64+-0x18] ;  /* 0xffffe80802117981 */ /* 0x000f64000c1e1900 */
[----:B------:R-:W-:-:S02]  /*06a0*/  FFMA R28, R16, R16, R27 ;  /* 0x00000010101c7223 */ /* 0x000fc4000000001b */
[----:B------:R-:W5:Y:S04]  /*06b0*/  LDG.E R16, desc[UR8][R2.64+-0x14] ;  /* 0xffffec0802107981 */ /* 0x000f68000c1e1900 */
[----:B------:R-:W5:Y:S04]  /*06c0*/  LDG.E R13, desc[UR8][R2.64+-0x8] ;  /* 0xfffff808020d7981 */ /* 0x000f68000c1e1900 */
[----:B------:R-:W5:Y:S01]  /*06d0*/  LDG.E R12, desc[UR8][R2.64+-0x4] ;  /* 0xfffffc08020c7981 */ /* 0x000f62000c1e1900 */
[----:B--2---:R-:W-:-:S03]  /*06e0*/  FFMA R27, R15, R15, R28 ;  /* 0x0000000f0f1b7223 */ /* 0x004fc6000000001c */
[----:B------:R-:W2:Y:S01]  /*06f0*/  LDG.E R15, desc[UR8][R2.64+-0x10] ;  /* 0xfffff008020f7981 */ /* 0x000ea2000c1e1900 */
[----:B---3--:R-:W-:-:S03]  /*0700*/  FFMA R27, R14, R14, R27 ;  /* 0x0000000e0e1b7223 */ /* 0x008fc6000000001b */
[----:B------:R-:W3:Y:S01]  /*0710*/  LDG.E R14, desc[UR8][R2.64+-0xc] ;  /* 0xfffff408020e7981 */ /* 0x000ee2000c1e1900 */
[----:B----4-:R-:W-:-:S03]  /*0720*/  FFMA R27, R26, R26, R27 ;  /* 0x0000001a1a1b7223 */ /* 0x010fc6000000001b */
[----:B------:R-:W4:Y:S01]  /*0730*/  LDG.E R26, desc[UR8][R2.64+0x1c] ;  /* 0x00001c08021a7981 */ /* 0x000f22000c1e1900 */
[----:B------:R-:W-:-:S03]  /*0740*/  FFMA R27, R10, R10, R27 ;  /* 0x0000000a0a1b7223 */ /* 0x000fc6000000001b */
[----:B------:R-:W4:Y:S01]  /*0750*/  LDG.E R10, desc[UR8][R2.64] ;  /* 0x00000008020a7981 */ /* 0x000f22000c1e1900 */
[----:B-----5:R-:W-:-:S04]  /*0760*/  FFMA R8, R8, R8, R27 ;  /* 0x0000000808087223 */ /* 0x020fc8000000001b */
[----:B------:R-:W-:Y:S02]  /*0770*/  FFMA R25, R25, R25, R8 ;  /* 0x0000001919197223 */ /* 0x000fe40000000008 */
        /* <DEDUP_REMOVED lines=12> */
[----:B------:R-:W-:-:S05]  /*0840*/  IADD3 R7, PT, PT, R11, 0x30, RZ ;  /* 0x000000300b077810 */ /* 0x000fca0007ffe0ff */
        /* <DEDUP_REMOVED lines=12> */
[----:B------:R-:W5:Y:S04]  /*0910*/  LDG.E R3, desc[UR8][R6.64+-0xc] ;  /* 0xfffff40806037981 */ /* 0x000f68000c1e1900 */
[----:B------:R-:W5:Y:S01]  /*0920*/  LDG.E R27, desc[UR8][R6.64+0x8] ;  /* 0x00000808061b7981 */ /* 0x000f62000c1e1900 */
[----:B--2---:R-:W-:-:S03]  /*0930*/  FFMA R17, R15, R15, R16 ;  /* 0x0000000f0f117223 */ /* 0x004fc60000000010 */
[----:B------:R-:W2:Y:S01]  /*0940*/  LDG.E R15, desc[UR8][R6.64+-0x8] ;  /* 0xfffff808060f7981 */ /* 0x000ea2000c1e1900 */
[----:B---3--:R-:W-:-:S03]  /*0950*/  FFMA R16, R14, R14, R17 ;  /* 0x0000000e0e107223 */ /* 0x008fc60000000011 */
[----:B------:R-:W3:Y:S01]  /*0960*/  LDG.E R14, desc[UR8][R6.64+-0x4] ;  /* 0xfffffc08060e7981 */ /* 0x000ee2000c1e1900 */
[----:B------:R-:W-:-:S03]  /*0970*/  FFMA R13, R13, R13, R16 ;  /* 0x0000000d0d0d7223 */ /* 0x000fc60000000010 */
[----:B------:R-:W3:Y:S04]  /*0980*/  LDG.E R16, desc[UR8][R6.64] ;  /* 0x0000000806107981 */ /* 0x000ee8000c1e1900 */
[----:B------:R-:W3:Y:S01]  /*0990*/  LDG.E R17, desc[UR8][R6.64+0x4] ;  /* 0x0000040806117981 */ /* 0x000ee2000c1e1900 */
[----:B------:R-:W-:-:S04]  /*09a0*/  FFMA R13, R12, R12, R13 ;  /* 0x0000000c0c0d7223 */ /* 0x000fc8000000000d */
[----:B----4-:R-:W-:Y:S02]  /*09b0*/  FFMA R13, R10, R10, R13 ;  /* 0x0000000a0a0d7223 */ /* 0x010fe4000000000d */
[----:B------:R-:W4:Y:S02]  /*09c0*/  LDG.E R10, desc[UR8][R6.64+0xc] ;  /* 0x00000c08060a7981 */ /* 0x000f24000c1e1900 */
[----:B-----5:R-:W-:Y:S02]  /*09d0*/  FFMA R13, R8, R8, R13 ;  /* 0x00000008080d7223 */ /* 0x020fe4000000000d */
[----:B------:R-:W5:Y:S02]  /*09e0*/  LDG.E R8, desc[UR8][R6.64+0x14] ;  /* 0x0000140806087981 */ /* 0x000f64000c1e1900 */
[----:B------:R-:W-:Y:S02]  /*09f0*/  FFMA R13, R0, R0, R13 ;  /* 0x00000000000d7223 */ /* 0x000fe4000000000d */
[----:B------:R-:W5:Y:S02]  /*0a00*/  LDG.E R0, desc[UR8][R6.64+0x10] ;  /* 0x0000100806007981 */ /* 0x000f64000c1e1900 */
[----:B------:R-:W-:-:S02]  /*0a10*/  FFMA R13, R20, R20, R13 ;  /* 0x00000014140d7223 */ /* 0x000fc4000000000d */
        /* <DEDUP_REMOVED lines=28> */
[----:B------:R-:W3:Y:S01]  /*0be0*/  LDG.E R16, desc[UR8][R12.64+0x8] ;  /* 0x000008080c107981 */ /* 0x000ee2000c1e1900 */
[----:B------:R-:W-:-:S03]  /*0bf0*/  FFMA R18, R17, R17, R18 ;  /* 0x0000001111127223 */ /* 0x000fc60000000012 */
[----:B------:R-:W3:Y:S01]  /*0c00*/  LDG.E R17, desc[UR8][R12.64+0xc] ;  /* 0x00000c080c117981 */ /* 0x000ee2000c1e1900 */
[----:B------:R-:W-:-:S03]  /*0c10*/  FFMA R27, R27, R27, R18 ;  /* 0x0000001b1b1b7223 */ /* 0x000fc60000000012 */
[----:B------:R-:W3:Y:S04]  /*0c20*/  LDG.E R18, desc[UR8][R12.64+0x10] ;  /* 0x000010080c127981 */ /* 0x000ee8000c1e1900 */
[----:B------:R-:W3:Y:S01]  /*0c30*/  LDG.E R19, desc[UR8][R12.64+0x14] ;  /* 0x000014080c137981 */ /* 0x000ee2000c1e1900 */
[----:B----4-:R-:W-:-:S03]  /*0c40*/  FFMA R27, R10, R10, R27 ;  /* 0x0000000a0a1b7223 */ /* 0x010fc6000000001b */
[----:B------:R-:W4:Y:S01]  /*0c50*/  LDG.E R10, desc[UR8][R12.64+0x18] ;  /* 0x000018080c0a7981 */ /* 0x000f22000c1e1900 */
        /* <DEDUP_REMOVED lines=12> */
[----:B------:R-:W-:-:S04]  /*0d20*/  UIADD3 UR4, UPT, UPT, UR4, 0x50, URZ ;  /* 0x0000005004047890 */ /* 0x000fc8000fffe0ff */
[----:B------:R-:W-:Y:S01]  /*0d30*/  UISETP.NE.AND UP0, UPT, UR4, 0x1000, UPT ;  /* 0x000010000400788c */ /* 0x000fe2000bf05270 */
[----:B------:R-:W-:Y:S01]  /*0d40*/  IADD3 R11, PT, PT, R11, 0x50, RZ ;  /* 0x000000500b0b7810 */ /* 0x000fe20007ffe0ff */
[----:B--2---:R-:W-:-:S04]  /*0d50*/  FFMA R15, R15, R15, R2 ;  /* 0x0000000f0f0f7223 */ /* 0x004fc80000000002 */
[----:B---3--:R-:W-:-:S04]  /*0d60*/  FFMA R15, R14, R14, R15 ;  /* 0x0000000e0e0f7223 */ /* 0x008fc8000000000f */
[----:B------:R-:W-:-:S04]  /*0d70*/  FFMA R16, R16, R16, R15 ;  /* 0x0000001010107223 */ /* 0x000fc8000000000f */
[----:B------:R-:W-:-:S04]  /*0d80*/  FFMA R17, R17, R17, R16 ;  /* 0x0000001111117223 */ /* 0x000fc80000000010 */
[----:B------:R-:W-:-:S04]  /*0d90*/  FFMA R18, R18, R18, R17 ;  /* 0x0000001212127223 */ /* 0x000fc80000000011 */
[----:B------:R-:W-:-:S04]  /*0da0*/  FFMA R19, R19, R19, R18 ;  /* 0x0000001313137223 */ /* 0x000fc80000000012 */
[----:B----4-:R-:W-:-:S04]  /*0db0*/  FFMA R19, R10, R10, R19 ;  /* 0x0000000a0a137223 */ /* 0x010fc80000000013 */
[----:B------:R-:W-:Y:S01]  /*0dc0*/  FFMA R26, R26, R26, R19 ;  /* 0x0000001a1a1a7223 */ /* 0x000fe20000000013 */
[----:B------:R-:W-:Y:S06]  /*0dd0*/  BRA.U UP0, `(.L_x_0) ;  /* 0xfffffff5004c7547 */ /* 0x000fec000b83ffff */
[----:B------:R-:W-:Y:S01]  /*0de0*/  HFMA2 R3, -RZ, RZ, 0.6875, 0 ;  /* 0x39800000ff037431 */ /* 0x000fe200000001ff */
[----:B------:R-:W-:Y:S04]  /*0df0*/  BSSY.RECONVERGENT B0, `(.L_x_1) ;  /* 0x000000d000007945 */ /* 0x000fe80003800200 */
[----:B------:R-:W-:-:S04]  /*0e00*/  FFMA R3, R26, R3, 9.9999997473787516356e-06 ;  /* 0x3727c5ac1a037423 */ /* 0x000fc80000000003 */
[----:B------:R0:W1:Y:S01]  /*0e10*/  MUFU.RSQ R2, R3 ;  /* 0x0000000300027308 */ /* 0x0000620000001400 */
[----:B------:R-:W-:-:S04]  /*0e20*/  IADD3 R0, PT, PT, R3, -0xd000000, RZ ;  /* 0xf300000003007810 */ /* 0x000fc80007ffe0ff */
[----:B------:R-:W-:-:S13]  /*0e30*/  ISETP.GT.U32.AND P0, PT, R0, 0x727fffff, PT ;  /* 0x727fffff0000780c */ /* 0x000fda0003f04070 */
[----:B01----:R-:W-:Y:S05]  /*0e40*/  @!P0 BRA `(.L_x_2) ;  /* 0x00000000000c8947 */ /* 0x003fea0003800000 */
[----:B------:R-:W-:-:S07]  /*0e50*/  MOV R10, 0xe70 ;  /* 0x00000e70000a7802 */ /* 0x000fce0000000f00 */
[----:B------:R-:W-:Y:S05]  /*0e60*/  CALL.REL.NOINC `($__internal_1_$__cuda_sm20_sqrt_rn_f32_slowpath) ;  /* 0x0000000800147944 */ /* 0x000fea0003c00000 */
[----:B------:R-:W-:Y:S05]  /*0e70*/  BRA `(.L_x_3) ;  /* 0x0000000000107947 */ /* 0x000fea0003800000 */
.L_x_2:
[----:B------:R-:W-:Y:S01]  /*0e80*/  FMUL.FTZ R0, R3, R2 ;  /* 0x0000000203007220 */ /* 0x000fe20000410000 */
[----:B------:R-:W-:-:S03]  /*0e90*/  FMUL.FTZ R2, R2, 0.5 ;  /* 0x3f00000002027820 */ /* 0x000fc60000410000 */
[----:B------:R-:W-:-:S04]  /*0ea0*/  FFMA R3, -R0, R0, R3 ;  /* 0x0000000000037223 */ /* 0x000fc80000000103 */
[----:B------:R-:W-:-:S07]  /*0eb0*/  FFMA R0, R3, R2, R0 ;  /* 0x0000000203007223 */ /* 0x000fce0000000000 */
.L_x_3:
[----:B------:R-:W-:Y:S05]  /*0ec0*/  BSYNC.RECONVERGENT B0 ;  /* 0x0000000000007941 */ /* 0x000fea0003800200 */
.L_x_1:
[----:B------:R-:W-:Y:S01]  /*0ed0*/  IADD3 R2, PT, PT, R0, 0x1800000, RZ ;  /* 0x0180000000027810 */ /* 0x000fe20007ffe0ff */
[----:B------:R-:W-:Y:S03]  /*0ee0*/  BSSY.RECONVERGENT B0, `(.L_x_4) ;  /* 0x000000c000007945 */ /* 0x000fe60003800200 */
[----:B------:R-:W-:-:S04]  /*0ef0*/  LOP3.LUT R2, R2, 0x7f800000, RZ, 0xc0, !PT ;  /* 0x7f80000002027812 */ /* 0x000fc800078ec0ff */
[----:B------:R-:W-:-:S13]  /*0f00*/  ISETP.GT.U32.AND P0, PT, R2, 0x1ffffff, PT ;  /* 0x01ffffff0200780c */ /* 0x000fda0003f04070 */
[----:B------:R-:W-:Y:S05]  /*0f10*/  @P0 BRA `(.L_x_5) ;  /* 0x0000000000100947 */ /* 0x000fea0003800000 */
[----:B------:R-:W-:-:S07]  /*0f20*/  MOV R6, 0xf40 ;  /* 0x00000f4000067802 */ /* 0x000fce0000000f00 */
[----:B------:R-:W-:Y:S05]  /*0f30*/  CALL.REL.NOINC `($__internal_0_$__cuda_sm20_rcp_rn_f32_slowpath) ;  /* 0x0000000400107944 */ /* 0x000fea0003c00000 */
[----:B------:R-:W-:Y:S01]  /*0f40*/  MOV R0, R3 ;  /* 0x0000000300007202 */ /* 0x000fe20000000f00 */
[----:B------:R-:W-:Y:S06]  /*0f50*/  BRA `(.L_x_6) ;  /* 0x0000000000107947 */ /* 0x000fec0003800000 */
.L_x_5:
[----:B------:R-:W0:Y:S02]  /*0f60*/  MUFU.RCP R3, R0 ;  /* 0x0000000000037308 */ /* 0x000e240000001000 */
[----:B0-----:R-:W-:-:S04]  /*0f70*/  FFMA R2, R3, R0, -1 ;  /* 0xbf80000003027423 */ /* 0x001fc80000000000 */
[----:B------:R-:W-:-:S04]  /*0f80*/  FADD.FTZ R2, -R2, -RZ ;  /* 0x800000ff02027221 */ /* 0x000fc80000010100 */
[----:B------:R-:W-:-:S07]  /*0f90*/  FFMA R0, R3, R2, R3 ;  /* 0x0000000203007223 */ /* 0x000fce0000000003 */
.L_x_6:
[----:B------:R-:W-:Y:S05]  /*0fa0*/  BSYNC.RECONVERGENT B0 ;  /* 0x0000000000007941 */ /* 0x000fea0003800200 */
.L_x_4:
[----:B------:R-:W0:Y:S01]  /*0fb0*/  LDCU.64 UR6, c[0x0][0x388] ;  /* 0x00007100ff0677ac */ /* 0x000e220008000a00 */
[----:B------:R-:W-:Y:S01]  /*0fc0*/  UMOV UR4, URZ ;  /* 0x000000ff00047c82 */ /* 0x000fe20008000000 */
[----:B0-----:R-:W-:-:S04]  /*0fd0*/  UIADD3 UR5, UP0, UPT, UR6, 0x20, URZ ;  /* 0x0000002006057890 */ /* 0x001fc8000ff1e0ff */
[----:B------:R-:W-:-:S12]  /*0fe0*/  UIADD3.X UR6, UPT, UPT, URZ, UR7, URZ, UP0, !UPT ;  /* 0x00000007ff067290 */ /* 0x000fd800087fe4ff */
.L_x_7:
[----:B------:R-:W-:-:S05]  /*0ff0*/  IMAD.WIDE R2, R9, 0x4, R4 ;  /* 0x0000000409027825 */ /* 0x000fca00078e0204 */
[----:B-1----:R-:W2:Y:S01]  /*1000*/  LDG.E R11, desc[UR8][R2.64+-0x20] ;  /* 0xffffe008020b7981 */ /* 0x002ea2000c1e1900 */
[----:B------:R-:W-:Y:S02]  /*1010*/  MOV R6, UR5 ;  /* 0x0000000500067c02 */ /* 0x000fe40008000f00 */
[----:B------:R-:W-:-:S03]  /*1020*/  MOV R7, UR6 ;  /* 0x0000000600077c02 */ /* 0x000fc60008000f00 */
[----:B------:R-:W-:-:S04]  /*1030*/  IMAD.WIDE R6, R9, 0x4, R6 ;  /* 0x0000000409067825 */ /* 0x000fc800078e0206 */
[----:B--2---:R-:W-:-:S05]  /*1040*/  FMUL R11, R11, R0 ;  /* 0x000000000b0b7220 */ /* 0x004fca0000400000 */
[----:B------:R0:W-:Y:S04]  /*1050*/  STG.E desc[UR8][R6.64+-0x20], R11 ;  /* 0xffffe00b06007986 */ /* 0x0001e8000c101908 */
[----:B------:R-:W2:Y:S02]  /*1060*/  LDG.E R13, desc[UR8][R2.64+-0x1c] ;  /* 0xffffe408020d7981 */ /* 0x000ea4000c1e1900 */
[----:B--2---:R-:W-:-:S05]  /*1070*/  FMUL R13, R13, R0 ;  /* 0x000000000d0d7220 */ /* 0x004fca0000400000 */
[----:B------:R1:W-:Y:S04]  /*1080*/  STG.E desc[UR8][R6.64+-0x1c], R13 ;  /* 0xffffe40d06007986 */ /* 0x0003e8000c101908 */
[----:B------:R-:W2:Y:S02]  /*1090*/  LDG.E R15, desc[UR8][R2.64+-0x18] ;  /* 0xffffe808020f7981 */ /* 0x000ea4000c1e1900 */
[----:B--2---:R-:W-:-:S05]  /*10a0*/  FMUL R15, R15, R0 ;  /* 0x000000000f0f7220 */ /* 0x004fca0000400000 */
[----:B------:R2:W-:Y:S04]  /*10b0*/  STG.E desc[UR8][R6.64+-0x18], R15 ;  /* 0xffffe80f06007986 */ /* 0x0005e8000c101908 */
[----:B------:R-:W3:Y:S02]  /*10c0*/  LDG.E R17, desc[UR8][R2.64+-0x14] ;  /* 0xffffec0802117981 */ /* 0x000ee4000c1e1900 */
[----:B---3--:R-:W-:-:S05]  /*10d0*/  FMUL R17, R17, R0 ;  /* 0x0000000011117220 */ /* 0x008fca0000400000 */
[----:B------:R3:W-:Y:S04]  /*10e0*/  STG.E desc[UR8][R6.64+-0x14], R17 ;  /* 0xffffec1106007986 */ /* 0x0007e8000c101908 */
[----:B------:R-:W4:Y:S02]  /*10f0*/  LDG.E R19, desc[UR8][R2.64+-0x10] ;  /* 0xfffff00802137981 */ /* 0x000f24000c1e1900 */
[----:B----4-:R-:W-:-:S05]  /*1100*/  FMUL R19, R19, R0 ;  /* 0x0000000013137220 */ /* 0x010fca0000400000 */
[----:B------:R4:W-:Y:S04]  /*1110*/  STG.E desc[UR8][R6.64+-0x10], R19 ;  /* 0xfffff01306007986 */ /* 0x0009e8000c101908 */
[----:B0-----:R-:W5:Y:S02]  /*1120*/  LDG.E R11, desc[UR8][R2.64+-0xc] ;  /* 0xfffff408020b7981 */ /* 0x001f64000c1e1900 */
[----:B-----5:R-:W-:-:S05]  /*1130*/  FMUL R11, R11, R0 ;  /* 0x000000000b0b7220 */ /* 0x020fca0000400000 */
[----:B------:R0:W-:Y:S04]  /*1140*/  STG.E desc[UR8][R6.64+-0xc], R11 ;  /* 0xfffff40b06007986 */ /* 0x0001e8000c101908 */
[----:B-1----:R-:W5:Y:S02]  /*1150*/  LDG.E R13, desc[UR8][R2.64+-0x8] ;  /* 0xfffff808020d7981 */ /* 0x002f64000c1e1900 */
[----:B-----5:R-:W-:-:S05]  /*1160*/  FMUL R13, R13, R0 ;  /* 0x000000000d0d7220 */ /* 0x020fca0000400000 */
[----:B------:R1:W-:Y:S04]  /*1170*/  STG.E desc[UR8][R6.64+-0x8], R13 ;  /* 0xfffff80d06007986 */ /* 0x0003e8000c101908 */
[----:B--2---:R-:W2:Y:S02]  /*1180*/  LDG.E R15, desc[UR8][R2.64+-0x4] ;  /* 0xfffffc08020f7981 */ /* 0x004ea4000c1e1900 */
[----:B--2---:R-:W-:-:S05]  /*1190*/  FMUL R15, R15, R0 ;  /* 0x000000000f0f7220 */ /* 0x004fca0000400000 */
[----:B------:R2:W-:Y:S04]  /*11a0*/  STG.E desc[UR8][R6.64+-0x4], R15 ;  /* 0xfffffc0f06007986 */ /* 0x0005e8000c101908 */
[----:B---3--:R-:W3:Y:S02]  /*11b0*/  LDG.E R17, desc[UR8][R2.64] ;  /* 0x0000000802117981 */ /* 0x008ee4000c1e1900 */
[----:B---3--:R-:W-:-:S05]  /*11c0*/  FMUL R17, R17, R0 ;  /* 0x0000000011117220 */ /* 0x008fca0000400000 */
[----:B------:R3:W-:Y:S04]  /*11d0*/  STG.E desc[UR8][R6.64], R17 ;  /* 0x0000001106007986 */ /* 0x0007e8000c101908 */
[----:B----4-:R-:W4:Y:S02]  /*11e0*/  LDG.E R19, desc[UR8][R2.64+0x4] ;  /* 0x0000040802137981 */ /* 0x010f24000c1e1900 */
        /* <DEDUP_REMOVED lines=11> */
[----:B---3--:R-:W2:Y:S02]  /*12a0*/  LDG.E R17, desc[UR8][R2.64+0x14] ;  /* 0x0000140802117981 */ /* 0x008ea4000c1e1900 */
[----:B--2---:R-:W-:-:S05]  /*12b0*/  FMUL R17, R17, R0 ;  /* 0x0000000011117220 */ /* 0x004fca0000400000 */
[----:B------:R1:W-:Y:S04]  /*12c0*/  STG.E desc[UR8][R6.64+0x14], R17 ;  /* 0x0000141106007986 */ /* 0x0003e8000c101908 */
[----:B----4-:R-:W2:Y:S02]  /*12d0*/  LDG.E R19, desc[UR8][R2.64+0x18] ;  /* 0x0000180802137981 */ /* 0x010ea4000c1e1900 */
[----:B--2---:R-:W-:-:S05]  /*12e0*/  FMUL R19, R19, R0 ;  /* 0x0000000013137220 */ /* 0x004fca0000400000 */
[----:B------:R1:W-:Y:S04]  /*12f0*/  STG.E desc[UR8][R6.64+0x18], R19 ;  /* 0x0000181306007986 */ /* 0x0003e8000c101908 */
[----:B0-----:R-:W2:Y:S01]  /*1300*/  LDG.E R11, desc[UR8][R2.64+0x1c] ;  /* 0x00001c08020b7981 */ /* 0x001ea2000c1e1900 */
[----:B------:R-:W-:Y:S01]  /*1310*/  UIADD3 UR4, UPT, UPT, UR4, 0x10, URZ ;  /* 0x0000001004047890 */ /* 0x000fe2000fffe0ff */
[----:B------:R-:W-:-:S03]  /*1320*/  IADD3 R9, PT, PT, R9, 0x10, RZ ;  /* 0x0000001009097810 */ /* 0x000fc60007ffe0ff */
[----:B------:R-:W-:Y:S01]  /*1330*/  UISETP.NE.AND UP0, UPT, UR4, 0x1000, UPT ;  /* 0x000010000400788c */ /* 0x000fe2000bf05270 */
[----:B--2---:R-:W-:-:S05]  /*1340*/  FMUL R11, R11, R0 ;  /* 0x000000000b0b7220 */ /* 0x004fca0000400000 */
[----:B------:R1:W-:Y:S03]  /*1350*/  STG.E desc[UR8][R6.64+0x1c], R11 ;  /* 0x00001c0b06007986 */ /* 0x0003e6000c101908 */
[----:B------:R-:W-:Y:S05]  /*1360*/  BRA.U UP0, `(.L_x_7) ;  /* 0xfffffffd00207547 */ /* 0x000fea000b83ffff */
[----:B------:R-:W-:Y:S05]  /*1370*/  EXIT ;  /* 0x000000000000794d */ /* 0x000fea0003800000 */
        .weak           $__internal_0_$__cuda_sm20_rcp_rn_f32_slowpath
        .type           $__internal_0_$__cuda_sm20_rcp_rn_f32_slowpath,@function
        .size           $__internal_0_$__cuda_sm20_rcp_rn_f32_slowpath,($__internal_1_$__cuda_sm20_sqrt_rn_f32_slowpath - $__internal_0_$__cuda_sm20_rcp_rn_f32_slowpath)
$__internal_0_$__cuda_sm20_rcp_rn_f32_slowpath:
[----:B------:R-:W-:Y:S01]  /*1380*/  SHF.L.U32 R2, R0, 0x1, RZ ;  /* 0x0000000100027819 */ /* 0x000fe200000006ff */
[----:B------:R-:W-:Y:S03]  /*1390*/  BSSY.RECONVERGENT B1, `(.L_x_8) ;  /* 0x0000030000017945 */ /* 0x000fe60003800200 */
[----:B------:R-:W-:-:S04]  /*13a0*/  SHF.R.U32.HI R11, RZ, 0x18, R2 ;  /* 0x00000018ff0b7819 */ /* 0x000fc80000011602 */
[----:B------:R-:W-:-:S13]  /*13b0*/  ISETP.NE.U32.AND P0, PT, R11, RZ, PT ;  /* 0x000000ff0b00720c */ /* 0x000fda0003f05070 */
[----:B------:R-:W-:Y:S05]  /*13c0*/  @P0 BRA `(.L_x_9) ;  /* 0x0000000000280947 */ /* 0x000fea0003800000 */
[----:B------:R-:W-:-:S04]  /*13d0*/  SHF.L.U32 R2, R0, 0x1, RZ ;  /* 0x0000000100027819 */ /* 0x000fc800000006ff */
[----:B------:R-:W-:-:S13]  /*13e0*/  ISETP.NE.AND P0, PT, R2, RZ, PT ;  /* 0x000000ff0200720c */ /* 0x000fda0003f05270 */
[----:B------:R-:W-:Y:S01]  /*13f0*/  @P0 FFMA R7, R0, 1.84467440737095516160e+19, RZ ;  /* 0x5f80000000070823 */ /* 0x000fe200000000ff */
[----:B------:R-:W-:Y:S08]  /*1400*/  @!P0 MUFU.RCP R3, R0 ;  /* 0x0000000000038308 */ /* 0x000ff00000001000 */
[----:B------:R-:W0:Y:S02]  /*1410*/  @P0 MUFU.RCP R2, R7 ;  /* 0x0000000700020308 */ /* 0x000e240000001000 */
[----:B0-----:R-:W-:-:S04]  /*1420*/  @P0 FFMA R8, R7, R2, -1 ;  /* 0xbf80000007080423 */ /* 0x001fc80000000002 */
[----:B------:R-:W-:-:S04]  /*1430*/  @P0 FADD.FTZ R11, -R8, -RZ ;  /* 0x800000ff080b0221 */ /* 0x000fc80000010100 */
[----:B------:R-:W-:-:S04]  /*1440*/  @P0 FFMA R2, R2, R11, R2 ;  /* 0x0000000b02020223 */ /* 0x000fc80000000002 */
[----:B------:R-:W-:Y:S01]  /*1450*/  @P0 FFMA R3, R2, 1.84467440737095516160e+19, RZ ;  /* 0x5f80000002030823 */ /* 0x000fe200000000ff */
[----:B------:R-:W-:Y:S06]  /*1460*/  BRA `(.L_x_10) ;  /* 0x0000000000887947 */ /* 0x000fec0003800000 */
.L_x_9:
[----:B------:R-:W-:-:S04]  /*1470*/  IADD3 R13, PT, PT, R11, -0xfd, RZ ;  /* 0xffffff030b0d7810 */ /* 0x000fc80007ffe0ff */
[----:B------:R-:W-:-:S13]  /*1480*/  ISETP.GT.U32.AND P0, PT, R13, 0x1, PT ;  /* 0x000000010d00780c */ /* 0x000fda0003f04070 */
[----:B------:R-:W-:Y:S05]  /*1490*/  @P0 BRA `(.L_x_11) ;  /* 0x0000000000780947 */ /* 0x000fea0003800000 */
[----:B------:R-:W-:Y:S01]  /*14a0*/  LOP3.LUT R2, R0, 0x7fffff, RZ, 0xc0, !PT ;  /* 0x007fffff00027812 */ /* 0x000fe200078ec0ff */
[----:B------:R-:W-:-:S03]  /*14b0*/  HFMA2 R10, -RZ, RZ, 0, 1.78813934326171875e-07 ;  /* 0x00000003ff0a7431 */ /* 0x000fc600000001ff */
[----:B------:R-:W-:-:S04]  /*14c0*/  LOP3.LUT R2, R2, 0x3f800000, RZ, 0xfc, !PT ;  /* 0x3f80000002027812 */ /* 0x000fc800078efcff */
[----:B------:R-:W0:Y:S01]  /*14d0*/  MUFU.RCP R3, R2 ;  /* 0x0000000200037308 */ /* 0x000e220000001000 */
[----:B------:R-:W-:Y:S01]  /*14e0*/  SHF.L.U32 R10, R10, R13, RZ ;  /* 0x0000000d0a0a7219 */ /* 0x000fe200000006ff */
[----:B0-----:R-:W-:-:S04]  /*14f0*/  FFMA R7, R2, R3, -1 ;  /* 0xbf80000002077423 */ /* 0x001fc80000000003 */
[----:B------:R-:W-:-:S04]  /*1500*/  FADD.FTZ R8, -R7, -RZ ;  /* 0x800000ff07087221 */ /* 0x000fc80000010100 */
[CCC-:B------:R-:W-:Y:S01]  /*1510*/  FFMA.RM R7, R3.reuse, R8.reuse, R3.reuse ;  /* 0x0000000803077223 */ /* 0x1c0fe20000004003 */
[----:B------:R-:W-:-:S04]  /*1520*/  FFMA.RP R8, R3, R8, R3 ;  /* 0x0000000803087223 */ /* 0x000fc80000008003 */
[C---:B------:R-:W-:Y:S02]  /*1530*/  LOP3.LUT R3, R7.reuse, 0x7fffff, RZ, 0xc0, !PT ;  /* 0x007fffff07037812 */ /* 0x040fe400078ec0ff */
[----:B------:R-:W-:Y:S02]  /*1540*/  FSETP.NEU.FTZ.AND P0, PT, R7, R8, PT ;  /* 0x000000080700720b */ /* 0x000fe40003f1d000 */
[----:B------:R-:W-:Y:S02]  /*1550*/  LOP3.LUT R3, R3, 0x800000, RZ, 0xfc, !PT ;  /* 0x0080000003037812 */ /* 0x000fe400078efcff */
[----:B------:R-:W-:Y:S02]  /*1560*/  SEL R7, RZ, 0xffffffff, !P0 ;  /* 0xffffffffff077807 */ /* 0x000fe40004000000 */
[----:B------:R-:W-:Y:S02]  /*1570*/  LOP3.LUT R10, R10, R3, RZ, 0xc0, !PT ;  /* 0x000000030a0a7212 */ /* 0x000fe400078ec0ff */
[----:B------:R-:W-:-:S02]  /*1580*/  IADD3 R2, PT, PT, -R7, RZ, RZ ;  /* 0x000000ff07027210 */ /* 0x000fc40007ffe1ff */
[-C--:B------:R-:W-:Y:S02]  /*1590*/  SHF.R.U32.HI R10, RZ, R13.reuse, R10 ;  /* 0x0000000dff0a7219 */ /* 0x080fe4000001160a */
[----:B------:R-:W-:Y:S02]  /*15a0*/  LOP3.LUT P1, RZ, R2, R13, R3, 0xf8, !PT ;  /* 0x0000000d02ff7212 */ /* 0x000fe4000782f803 */
[C---:B------:R-:W-:Y:S02]  /*15b0*/  LOP3.LUT P0, RZ, R10.reuse, 0x1, RZ, 0xc0, !PT ;  /* 0x000000010aff7812 */ /* 0x040fe4000780c0ff */
[----:B------:R-:W-:-:S04]  /*15c0*/  LOP3.LUT P2, RZ, R10, 0x2, RZ, 0xc0, !PT ;  /* 0x000000020aff7812 */ /* 0x000fc8000784c0ff */
[----:B------:R-:W-:Y:S02]  /*15d0*/  PLOP3.LUT P0, PT, P0, P1, P2, 0xe0, 0x0 ;  /* 0x000000000000781c */ /* 0x000fe40000703c20 */
[----:B------:R-:W-:Y:S02]  /*15e0*/  LOP3.LUT P1, RZ, R0, 0x7fffff, RZ, 0xc0, !PT ;  /* 0x007fffff00ff7812 */ /* 0x000fe4000782c0ff */
[----:B------:R-:W-:-:S04]  /*15f0*/  SEL R2, RZ, 0x1, !P0 ;  /* 0x00000001ff027807 */ /* 0x000fc80004000000 */
[----:B------:R-:W-:-:S04]  /*1600*/  IADD3 R2, PT, PT, -R2, RZ, RZ ;  /* 0x000000ff02027210 */ /* 0x000fc80007ffe1ff */
[----:B------:R-:W-:Y:S02]  /*1610*/  ISETP.GE.AND P0, PT, R2, RZ, PT ;  /* 0x000000ff0200720c */ /* 0x000fe40003f06270 */
[----:B------:R-:W-:-:S04]  /*1620*/  IADD3 R2, PT, PT, R11, -0xfc, RZ ;  /* 0xffffff040b027810 */ /* 0x000fc80007ffe0ff */
[----:B------:R-:W-:-:S07]  /*1630*/  SHF.R.U32.HI R3, RZ, R2, R3 ;  /* 0x00000002ff037219 */ /* 0x000fce0000011603 */
[----:B------:R-:W-:-:S04]  /*1640*/  @!P0 IADD3 R3, PT, PT, R3, 0x1, RZ ;  /* 0x0000000103038810 */ /* 0x000fc80007ffe0ff */
[----:B------:R-:W-:-:S04]  /*1650*/  @!P1 SHF.L.U32 R3, R3, 0x1, RZ ;  /* 0x0000000103039819 */ /* 0x000fc800000006ff */
[----:B------:R-:W-:Y:S01]  /*1660*/  LOP3.LUT R3, R3, 0x80000000, R0, 0xf8, !PT ;  /* 0x8000000003037812 */ /* 0x000fe200078ef800 */
[----:B------:R-:W-:Y:S06]  /*1670*/  BRA `(.L_x_10) ;  /* 0x0000000000047947 */ /* 0x000fec0003800000 */
.L_x_11:
[----:B------:R0:W1:Y:S02]  /*1680*/  MUFU.RCP R3, R0 ;  /* 0x0000000000037308 */ /* 0x0000640000001000 */
.L_x_10:
[----:B------:R-:W-:Y:S05]  /*1690*/  BSYNC.RECONVERGENT B1 ;  /* 0x0000000000017941 */ /* 0x000fea0003800200 */
.L_x_8:
[----:B------:R-:W-:-:S04]  /*16a0*/  MOV R7, 0x0 ;  /* 0x0000000000077802 */ /* 0x000fc80000000f00 */
[----:B01----:R-:W-:Y:S05]  /*16b0*/  RET.REL.NODEC R6 `(_Z7rmsnormPfS_) ;  /* 0xffffffe806507950 */ /* 0x003fea0003c3ffff */
        .weak           $__internal_1_$__cuda_sm20_sqrt_rn_f32_slowpath
        .type           $__internal_1_$__cuda_sm20_sqrt_rn_f32_slowpath,@function
        .size           $__internal_1_$__cuda_sm20_sqrt_rn_f32_slowpath,(.L_x_15 - $__internal_1_$__cuda_sm20_sqrt_rn_f32_slowpath)
$__internal_1_$__cuda_sm20_sqrt_rn_f32_slowpath:
[----:B------:R-:W-:-:S13]  /*16c0*/  LOP3.LUT P0, RZ, R3, 0x7fffffff, RZ, 0xc0, !PT ;  /* 0x7fffffff03ff7812 */ /* 0x000fda000780c0ff */
[----:B------:R-:W-:Y:S01]  /*16d0*/  @!P0 MOV R2, R3 ;  /* 0x0000000300028202 */ /* 0x000fe20000000f00 */
[----:B------:R-:W-:Y:S06]  /*16e0*/  @!P0 BRA `(.L_x_12) ;  /* 0x0000000000448947 */ /* 0x000fec0003800000 */
[----:B------:R-:W-:Y:S02]  /*16f0*/  FSETP.GEU.FTZ.AND P0, PT, R3, RZ, PT ;  /* 0x000000ff0300720b */ /* 0x000fe40003f1e000 */
[----:B------:R-:W-:-:S11]  /*1700*/  MOV R0, R3 ;  /* 0x0000000300007202 */ /* 0x000fd60000000f00 */
[----:B------:R-:W-:Y:S01]  /*1710*/  @!P0 MOV R2, 0x7fffffff ;  /* 0x7fffffff00028802 */ /* 0x000fe20000000f00 */
[----:B------:R-:W-:Y:S06]  /*1720*/  @!P0 BRA `(.L_x_12) ;  /* 0x0000000000348947 */ /* 0x000fec0003800000 */
[----:B------:R-:W-:-:S13]  /*1730*/  FSETP.GTU.FTZ.AND P0, PT, |R0|, +INF , PT ;  /* 0x7f8000000000780b */ /* 0x000fda0003f1c200 */
[----:B------:R-:W-:Y:S01]  /*1740*/  @P0 FADD.FTZ R2, R0, 1 ;  /* 0x3f80000000020421 */ /* 0x000fe20000010000 */
[----:B------:R-:W-:Y:S06]  /*1750*/  @P0 BRA `(.L_x_12) ;  /* 0x0000000000280947 */ /* 0x000fec0003800000 */
[----:B------:R-:W-:-:S13]  /*1760*/  FSETP.NEU.FTZ.AND P0, PT, |R0|, +INF , PT ;  /* 0x7f8000000000780b */ /* 0x000fda0003f1d200 */
[----:B------:R-:W-:-:S04]  /*1770*/  @P0 FFMA R3, R0, 1.84467440737095516160e+19, RZ ;  /* 0x5f80000000030823 */ /* 0x000fc800000000ff */
[----:B------:R-:W0:Y:S02]  /*1780*/  @P0 MUFU.RSQ R2, R3 ;  /* 0x0000000300020308 */ /* 0x000e240000001400 */
[----:B0-----:R-:W-:Y:S01]  /*1790*/  @P0 FMUL.FTZ R6, R3, R2 ;  /* 0x0000000203060220 */ /* 0x001fe20000410000 */
[----:B------:R-:W-:Y:S01]  /*17a0*/  @P0 FMUL.FTZ R8, R2, 0.5 ;  /* 0x3f00000002080820 */ /* 0x000fe20000410000 */
[----:B------:R-:W-:Y:S02]  /*17b0*/  @!P0 MOV R2, R0 ;  /* 0x0000000000028202 */ /* 0x000fe40000000f00 */
[----:B------:R-:W-:-:S04]  /*17c0*/  @P0 FADD.FTZ R7, -R6, -RZ ;  /* 0x800000ff06070221 */ /* 0x000fc80000010100 */
[----:B------:R-:W-:-:S04]  /*17d0*/  @P0 FFMA R7, R6, R7, R3 ;  /* 0x0000000706070223 */ /* 0x000fc80000000003 */
[----:B------:R-:W-:-:S04]  /*17e0*/  @P0 FFMA R7, R7, R8, R6 ;  /* 0x0000000807070223 */ /* 0x000fc80000000006 */
[----:B------:R-:W-:-:S07]  /*17f0*/  @P0 FMUL.FTZ R2, R7, 2.3283064365386962891e-10 ;  /* 0x2f80000007020820 */ /* 0x000fce0000410000 */
.L_x_12:
[----:B------:R-:W-:Y:S01]  /*1800*/  HFMA2 R3, -RZ, RZ, 0, 0 ;  /* 0x00000000ff037431 */ /* 0x000fe200000001ff */
[----:B------:R-:W-:Y:S02]  /*1810*/  MOV R0, R2 ;  /* 0x0000000200007202 */ /* 0x000fe40000000f00 */
[----:B------:R-:W-:-:S04]  /*1820*/  MOV R2, R10 ;  /* 0x0000000a00027202 */ /* 0x000fc80000000f00 */
[----:B------:R-:W-:Y:S05]  /*1830*/  RET.REL.NODEC R2 `(_Z7rmsnormPfS_) ;  /* 0xffffffe402f07950 */ /* 0x000fea0003c3ffff */
.L_x_13:
[----:B------:R-:W-:-:S00]  /*1840*/  BRA `(.L_x_13) ;  /* 0xfffffffc00fc7947 */ /* 0x000fc0000383ffff */
[----:B------:R-:W-:-:S00]  /*1850*/  NOP ;  /* 0x0000000000007918 */ /* 0x000fc00000000000 */
        /* <DEDUP_REMOVED lines=10> */
.L_x_15:


//--------------------- .nv.shared.reserved.0     --------------------------
	.section	.nv.shared.reserved.0,"aw",@nobits
	.weak		__nv_reservedSMEM_offset_0_alias
	.size		__nv_reservedSMEM_offset_0_alias, 0, 64
	.other		__nv_reservedSMEM_offset_0_alias,@"STO_CUDA_RESERVED_SHARED STV_DEFAULT"
__nv_reservedSMEM_offset_0_alias:
	.zero		0
	.zero		64


//--------------------- .nv.constant0._Z7rmsnormPfS_ --------------------------
	.section	.nv.constant0._Z7rmsnormPfS_,"a",@progbits
	.sectionflags	@""
	.align	4
.nv.constant0._Z7rmsnormPfS_:
	.zero		912


//--------------------- SYMBOLS --------------------------

	.type		.nv.reservedSmem.offset0,@object
	.size		.nv.reservedSmem.offset0,0x4
